	.headerflags	@"EF_CUDA_TEXMODE_UNIFIED EF_CUDA_64BIT_ADDRESS EF_CUDA_ACCELERATORS EF_CUDA_SM90 EF_CUDA_VIRTUAL_SM(EF_CUDA_SM90)"
	.elftype	@"ET_EXEC"


//--------------------- .nv.info                  --------------------------
	.section	.nv.info,"",@"SHT_CUDA_INFO"
	.align	4


	//----- nvinfo : EIATTR_REGCOUNT
	.align		4
        /*0000*/ 	.byte	0x04, 0x2f
        /*0002*/ 	.short	(.L_2 - .L_1)
	.align		4
.L_1:
        /*0004*/ 	.word	index@(triton_poi_fused_add_constant_pad_nd_4)
        /*0008*/ 	.word	0x00000012


	//----- nvinfo : EIATTR_MIN_STACK_SIZE
	.align		4
.L_2:
        /*000c*/ 	.byte	0x04, 0x12
        /*000e*/ 	.short	(.L_4 - .L_3)
	.align		4
.L_3:
        /*0010*/ 	.word	index@(triton_poi_fused_add_constant_pad_nd_4)
        /*0014*/ 	.word	0x00000000


	//----- nvinfo : EIATTR_FRAME_SIZE
	.align		4
.L_4:
        /*0018*/ 	.byte	0x04, 0x11
        /*001a*/ 	.short	(.L_6 - .L_5)
	.align		4
.L_5:
        /*001c*/ 	.word	index@(triton_poi_fused_add_constant_pad_nd_4)
        /*0020*/ 	.word	0x00000000


	//----- nvinfo : EIATTR_MIN_STACK_SIZE
	.align		4
.L_6:
        /*0024*/ 	.byte	0x04, 0x12
        /*0026*/ 	.short	(.L_8 - .L_7)
	.align		4
.L_7:
        /*0028*/ 	.word	index@(triton_poi_fused_add_constant_pad_nd_4)
        /*002c*/ 	.word	0x00000000
.L_8:


//--------------------- .nv.info.triton_poi_fused_add_constant_pad_nd_4 --------------------------
	.section	.nv.info.triton_poi_fused_add_constant_pad_nd_4,"",@"SHT_CUDA_INFO"
	.sectionflags	@""
	.align	4


	//----- nvinfo : EIATTR_CUDA_API_VERSION
	.align		4
        /*0000*/ 	.byte	0x04, 0x37
        /*0002*/ 	.short	(.L_10 - .L_9)
.L_9:
        /*0004*/ 	.word	0x0000007c


	//----- nvinfo : EIATTR_KPARAM_INFO
	.align		4
.L_10:
        /*0008*/ 	.byte	0x04, 0x17
        /*000a*/ 	.short	(.L_12 - .L_11)
.L_11:
        /*000c*/ 	.word	0x00000000
        /*0010*/ 	.short	0x0005
        /*0012*/ 	.short	0x0028
        /*0014*/ 	.byte	0x00, 0xf0, 0x11, 0x00


	//----- nvinfo : EIATTR_KPARAM_INFO
	.align		4
.L_12:
        /*0018*/ 	.byte	0x04, 0x17
        /*001a*/ 	.short	(.L_14 - .L_13)
.L_13:
        /*001c*/ 	.word	0x00000000
        /*0020*/ 	.short	0x0004
        /*0022*/ 	.short	0x0020
        /*0024*/ 	.byte	0x00, 0xf4, 0x21, 0x00


	//----- nvinfo : EIATTR_KPARAM_INFO
	.align		4
.L_14:
        /*0028*/ 	.byte	0x04, 0x17
        /*002a*/ 	.short	(.L_16 - .L_15)
.L_15:
        /*002c*/ 	.word	0x00000000
        /*0030*/ 	.short	0x0003
        /*0032*/ 	.short	0x0018
        /*0034*/ 	.byte	0x00, 0xf4, 0x21, 0x00


	//----- nvinfo : EIATTR_KPARAM_INFO
	.align		4
.L_16:
        /*0038*/ 	.byte	0x04, 0x17
        /*003a*/ 	.short	(.L_18 - .L_17)
.L_17:
        /*003c*/ 	.word	0x00000000
        /*0040*/ 	.short	0x0002
        /*0042*/ 	.short	0x0010
        /*0044*/ 	.byte	0x00, 0xf4, 0x21, 0x00


	//----- nvinfo : EIATTR_KPARAM_INFO
	.align		4
.L_18:
        /*0048*/ 	.byte	0x04, 0x17
        /*004a*/ 	.short	(.L_20 - .L_19)
.L_19:
        /*004c*/ 	.word	0x00000000
        /*0050*/ 	.short	0x0001
        /*0052*/ 	.short	0x0008
        /*0054*/ 	.byte	0x00, 0xf4, 0x21, 0x00


	//----- nvinfo : EIATTR_KPARAM_INFO
	.align		4
.L_20:
        /*0058*/ 	.byte	0x04, 0x17
        /*005a*/ 	.short	(.L_22 - .L_21)
.L_21:
        /*005c*/ 	.word	0x00000000
        /*0060*/ 	.short	0x0000
        /*0062*/ 	.short	0x0000
        /*0064*/ 	.byte	0x00, 0xf4, 0x21, 0x00


	//----- nvinfo : EIATTR_SPARSE_MMA_MASK
	.align		4
.L_22:
        /*0068*/ 	.byte	0x03, 0x50
        /*006a*/ 	.short	0x0000


	//----- nvinfo : EIATTR_MAXREG_COUNT
	.align		4
        /*006c*/ 	.byte	0x03, 0x1b
        /*006e*/ 	.short	0x00ff


	//----- nvinfo : EIATTR_EXIT_INSTR_OFFSETS
	.align		4
        /*0070*/ 	.byte	0x04, 0x1c
        /*0072*/ 	.short	(.L_24 - .L_23)


	//   ....[0]....
.L_23:
        /*0074*/ 	.word	0x000003a0


	//   ....[1]....
        /*0078*/ 	.word	0x000003c0


	//----- nvinfo : EIATTR_REQNTID
	.align		4
.L_24:
        /*007c*/ 	.byte	0x04, 0x10
        /*007e*/ 	.short	(.L_26 - .L_25)
.L_25:
        /*0080*/ 	.word	0x00000080
        /*0084*/ 	.word	0x00000001
        /*0088*/ 	.word	0x00000001


	//----- nvinfo : EIATTR_CBANK_PARAM_SIZE
	.align		4
.L_26:
        /*008c*/ 	.byte	0x03, 0x19
        /*008e*/ 	.short	0x002c


	//----- nvinfo : EIATTR_PARAM_CBANK
	.align		4
        /*0090*/ 	.byte	0x04, 0x0a
        /*0092*/ 	.short	(.L_28 - .L_27)
	.align		4
.L_27:
        /*0094*/ 	.word	index@(.nv.constant0.triton_poi_fused_add_constant_pad_nd_4)
        /*0098*/ 	.short	0x0210
        /*009a*/ 	.short	0x002c


	//----- nvinfo : EIATTR_SW_WAR
	.align		4
.L_28:
        /*009c*/ 	.byte	0x04, 0x36
        /*009e*/ 	.short	(.L_30 - .L_29)
.L_29:
        /*00a0*/ 	.word	0x00000008
.L_30:


//--------------------- .nv.callgraph             --------------------------
	.section	.nv.callgraph,"",@"SHT_CUDA_CALLGRAPH"
	.align	4
	.sectionentsize	8
	.align		4
        /*0000*/ 	.word	0x00000000
	.align		4
        /*0004*/ 	.word	0xffffffff
	.align		4
        /*0008*/ 	.word	0x00000000
	.align		4
        /*000c*/ 	.word	0xfffffffe
	.align		4
        /*0010*/ 	.word	0x00000000
	.align		4
        /*0014*/ 	.word	0xfffffffd
	.align		4
        /*0018*/ 	.word	0x00000000
	.align		4
        /*001c*/ 	.word	0xfffffffc


//--------------------- .nv.constant4             --------------------------
	.section	.nv.constant4,"a",@progbits
	.align	8
	.align		8
.nv.constant4:
        /*0000*/ 	.dword	_$_str


//--------------------- .text.triton_poi_fused_add_constant_pad_nd_4 --------------------------
	.section	.text.triton_poi_fused_add_constant_pad_nd_4,"ax",@progbits
	.align	128
        .global         triton_poi_fused_add_constant_pad_nd_4
        .type           triton_poi_fused_add_constant_pad_nd_4,@function
        .size           triton_poi_fused_add_constant_pad_nd_4,(.L_x_1 - triton_poi_fused_add_constant_pad_nd_4)
        .other          triton_poi_fused_add_constant_pad_nd_4,@"STO_CUDA_ENTRY STV_DEFAULT"
triton_poi_fused_add_constant_pad_nd_4:
.text.triton_poi_fused_add_constant_pad_nd_4:
[----:B------:R-:W0:Y:S02]  /*0000*/  LDC R1, c[0x0][0x28] ;  /* 0x00000a00ff017b82 */ /* 0x000e240000000800 */
[----:B------:R-:W1:Y:S01]  /*0010*/  S2R R0, SR_TID.X ;  /* 0x0000000000007919 */ /* 0x000e620000002100 */
[----:B------:R-:W-:Y:S01]  /*0020*/  CS2R R12, SRZ ;  /* 0x00000000000c7805 */ /* 0x000fe2000001ff00 */
[----:B------:R-:W-:Y:S01]  /*0030*/  ULDC.64 UR4, c[0x0][0x208] ;  /* 0x0000820000047ab9 */ /* 0x000fe20000000a00 */
[----:B------:R-:W-:Y:S01]  /*0040*/  ULDC.64 UR6, c[0x0][0x210] ;  /* 0x0000840000067ab9 */ /* 0x000fe20000000a00 */
[----:B------:R-:W2:Y:S01]  /*0050*/  S2R R3, SR_CTAID.X ;  /* 0x0000000000037919 */ /* 0x000ea20000002500 */
[----:B------:R-:W-:Y:S01]  /*0060*/  ULDC.64 UR8, c[0x0][0x228] ;  /* 0x00008a0000087ab9 */ /* 0x000fe20000000a00 */
[----:B-1----:R-:W-:-:S05]  /*0070*/  LOP3.LUT R0, R0, 0x7f, RZ, 0xc0, !PT ;  /* 0x0000007f00007812 */ /* 0x002fca00078ec0ff */
[----:B--2---:R-:W-:-:S04]  /*0080*/  IMAD R0, R3, 0x80, R0 ;  /* 0x0000008003007824 */ /* 0x004fc800078e0200 */
[----:B------:R-:W-:-:S04]  /*0090*/  IMAD.HI R2, R0, 0x2aaaaaab, RZ ;  /* 0x2aaaaaab00027827 */ /* 0x000fc800078e02ff */
[----:B------:R-:W-:Y:S01]  /*00a0*/  IMAD.HI R4, R0, 0x38e38e39, RZ ;  /* 0x38e38e3900047827 */ /* 0x000fe200078e02ff */
[----:B------:R-:W-:-:S04]  /*00b0*/  LEA.HI R3, R2, R2, RZ, 0x1 ;  /* 0x0000000202037211 */ /* 0x000fc800078f08ff */
[----:B------:R-:W-:Y:S01]  /*00c0*/  SHF.R.U32.HI R5, RZ, 0x1f, R4 ;  /* 0x0000001fff057819 */ /* 0x000fe20000011604 */
[----:B------:R-:W-:-:S03]  /*00d0*/  IMAD.HI R2, R3, 0x2aaaaaab, RZ ;  /* 0x2aaaaaab03027827 */ /* 0x000fc600078e02ff */
[----:B------:R-:W-:Y:S01]  /*00e0*/  LEA.HI.SX32 R7, R4, R5, 0x1d ;  /* 0x0000000504077211 */ /* 0x000fe200078feaff */
[----:B------:R-:W-:Y:S01]  /*00f0*/  IMAD R8, R3, -0x6, R0 ;  /* 0xfffffffa03087824 */ /* 0x000fe200078e0200 */
[----:B------:R-:W-:Y:S01]  /*0100*/  LEA.HI R2, R2, R2, RZ, 0x1 ;  /* 0x0000000202027211 */ /* 0x000fe200078f08ff */
[----:B------:R-:W1:Y:S02]  /*0110*/  LDC.64 R4, c[0x0][0x218] ;  /* 0x00008600ff047b82 */ /* 0x000e640000000a00 */
[----:B------:R-:W-:Y:S02]  /*0120*/  VIADD R10, R8, 0xffffffff ;  /* 0xffffffff080a7836 */ /* 0x000fe40000000000 */
[----:B------:R-:W-:-:S04]  /*0130*/  IMAD R6, R2, -0x6, R3 ;  /* 0xfffffffa02067824 */ /* 0x000fc800078e0203 */
[----:B------:R-:W2:Y:S01]  /*0140*/  LDC.64 R2, c[0x0][0x220] ;  /* 0x00008800ff027b82 */ /* 0x000ea20000000a00 */
[C---:B------:R-:W-:Y:S02]  /*0150*/  VIADD R9, R6.reuse, 0xffffffff ;  /* 0xffffffff06097836 */ /* 0x040fe40000000000 */
[----:B------:R-:W-:Y:S01]  /*0160*/  IMAD.SHL.U32 R11, R6, 0x4, RZ ;  /* 0x00000004060b7824 */ /* 0x000fe200078e00ff */
[----:B------:R-:W-:Y:S02]  /*0170*/  SHF.R.S32.HI R6, RZ, 0x1f, R8 ;  /* 0x0000001fff067819 */ /* 0x000fe40000011408 */
[----:B------:R-:W-:Y:S01]  /*0180*/  LOP3.LUT R9, R9, R10, RZ, 0xfc, !PT ;  /* 0x0000000a09097212 */ /* 0x000fe200078efcff */
[----:B------:R-:W-:-:S03]  /*0190*/  IMAD.SHL.U32 R10, R7, 0x10, RZ ;  /* 0x00000010070a7824 */ /* 0x000fc600078e00ff */
[----:B------:R-:W-:Y:S02]  /*01a0*/  ISETP.GE.U32.AND P0, PT, R9, 0x4, PT ;  /* 0x000000040900780c */ /* 0x000fe40003f06070 */
[--C-:B------:R-:W-:Y:S02]  /*01b0*/  IADD3 R8, P2, P3, R11, R8, R10.reuse ;  /* 0x000000080b087210 */ /* 0x100fe40007b5e00a */
[----:B------:R-:W-:Y:S02]  /*01c0*/  ISETP.LT.AND P1, PT, R0, 0x240, !P0 ;  /* 0x000002400000780c */ /* 0x000fe40004721270 */
[----:B------:R-:W-:Y:S02]  /*01d0*/  SHF.R.S32.HI R10, RZ, 0x1f, R10 ;  /* 0x0000001fff0a7819 */ /* 0x000fe4000001140a */
[----:B------:R-:W-:-:S04]  /*01e0*/  SHF.R.S32.HI R11, RZ, 0x1f, R11 ;  /* 0x0000001fff0b7819 */ /* 0x000fc8000001140b */
[----:B------:R-:W-:Y:S01]  /*01f0*/  IADD3.X R9, R11, R6, R10, P2, P3 ;  /* 0x000000060b097210 */ /* 0x000fe200017e640a */
[----:B--2---:R-:W-:-:S03]  /*0200*/  IMAD.WIDE R2, R7, 0x4, R2 ;  /* 0x0000000407027825 */ /* 0x004fc600078e0202 */
[C---:B------:R-:W-:Y:S01]  /*0210*/  SHF.L.U64.HI R9, R8.reuse, 0x2, R9 ;  /* 0x0000000208097819 */ /* 0x040fe20000010209 */
[----:B------:R-:W-:Y:S01]  /*0220*/  IMAD.SHL.U32 R8, R8, 0x4, RZ ;  /* 0x0000000408087824 */ /* 0x000fe200078e00ff */
[----:B------:R2:W3:Y:S01]  /*0230*/  @P1 LDG.E.EL R12, desc[UR4][R2.64] ;  /* 0x00000004020c1981 */ /* 0x0004e2000c2e1900 */
[----:B-1----:R-:W-:Y:S01]  /*0240*/  IMAD.WIDE R4, R7, 0x4, R4 ;  /* 0x0000000407047825 */ /* 0x002fe200078e0204 */
[----:B------:R-:W-:Y:S02]  /*0250*/  CS2R R10, SRZ ;  /* 0x00000000000a7805 */ /* 0x000fe4000001ff00 */
[----:B------:R-:W-:Y:S02]  /*0260*/  IADD3 R6, P2, R8, UR6, RZ ;  /* 0x0000000608067c10 */ /* 0x000fe4000ff5e0ff */
[----:B------:R-:W-:Y:S02]  /*0270*/  IADD3 R8, P3, R8, UR8, RZ ;  /* 0x0000000808087c10 */ /* 0x000fe4000ff7e0ff */
[----:B------:R-:W-:Y:S01]  /*0280*/  IADD3.X R7, R9, UR7, RZ, P2, !PT ;  /* 0x0000000709077c10 */ /* 0x000fe200097fe4ff */
[----:B------:R-:W4:Y:S01]  /*0290*/  @P1 LDG.E.EL R11, desc[UR4][R4.64] ;  /* 0x00000004040b1981 */ /* 0x000f22000c2e1900 */
[----:B------:R-:W-:Y:S01]  /*02a0*/  IADD3.X R9, R9, UR9, RZ, P3, !PT ;  /* 0x0000000909097c10 */ /* 0x000fe20009ffe4ff */
[----:B------:R-:W-:Y:S01]  /*02b0*/  IMAD.MOV.U32 R15, RZ, RZ, 0x3d800000 ;  /* 0x3d800000ff0f7424 */ /* 0x000fe200078e00ff */
[----:B--2---:R-:W1:Y:S01]  /*02c0*/  LDC.64 R2, c[0x0][0x230] ;  /* 0x00008c00ff027b82 */ /* 0x004e620000000a00 */
[----:B------:R-:W2:Y:S04]  /*02d0*/  @P1 LDG.E R10, desc[UR4][R6.64+-0x14] ;  /* 0xffffec04060a1981 */ /* 0x000ea8000c1e1900 */
[----:B------:R-:W5:Y:S01]  /*02e0*/  @P1 LDG.E R13, desc[UR4][R8.64+-0x14] ;  /* 0xffffec04080d1981 */ /* 0x000f62000c1e1900 */
[----:B-1----:R-:W-:Y:S01]  /*02f0*/  IMAD.WIDE R2, R0, 0x4, R2 ;  /* 0x0000000400027825 */ /* 0x002fe200078e0202 */
[----:B---3--:R-:W-:-:S05]  /*0300*/  SEL R12, R12, RZ, P1 ;  /* 0x000000ff0c0c7207 */ /* 0x008fca0000800000 */
[----:B------:R-:W-:Y:S01]  /*0310*/  FFMA R12, R12, R15, 9.9999997473787516356e-06 ;  /* 0x3727c5ac0c0c7423 */ /* 0x000fe2000000000f */
[----:B----4-:R-:W-:-:S05]  /*0320*/  SEL R11, R11, RZ, P1 ;  /* 0x000000ff0b0b7207 */ /* 0x010fca0000800000 */
[----:B------:R-:W1:Y:S01]  /*0330*/  MUFU.RSQ R12, R12 ;  /* 0x0000000c000c7308 */ /* 0x000e620000001400 */
[----:B--2---:R-:W-:Y:S02]  /*0340*/  SEL R10, R10, RZ, P1 ;  /* 0x000000ff0a0a7207 */ /* 0x004fe40000800000 */
[----:B-----5:R-:W-:-:S03]  /*0350*/  SEL R13, R13, RZ, P1 ;  /* 0x000000ff0d0d7207 */ /* 0x020fc60000800000 */
[----:B------:R-:W-:Y:S01]  /*0360*/  FADD R10, R10, -R11 ;  /* 0x8000000b0a0a7221 */ /* 0x000fe20000000000 */
[----:B------:R-:W-:-:S03]  /*0370*/  ISETP.GE.AND P1, PT, R0, 0x240, PT ;  /* 0x000002400000780c */ /* 0x000fc60003f26270 */
[----:B-1----:R-:W-:-:S05]  /*0380*/  FFMA R13, R12, R10, R13 ;  /* 0x0000000a0c0d7223 */ /* 0x002fca000000000d */
[----:B------:R-:W-:-:S05]  /*0390*/  SEL R13, R13, RZ, !P0 ;  /* 0x000000ff0d0d7207 */ /* 0x000fca0004000000 */
[----:B------:R-:W-:Y:S05]  /*03a0*/  @P1 EXIT ;  /* 0x000000000000194d */ /* 0x000fea0003800000 */
[----:B------:R-:W-:Y:S01]  /*03b0*/  STG.E desc[UR4][R2.64], R13 ;  /* 0x0000000d02007986 */ /* 0x000fe2000c101904 */
[----:B------:R-:W-:Y:S05]  /*03c0*/  EXIT ;  /* 0x000000000000794d */ /* 0x000fea0003800000 */
.L_x_0:
[----:B------:R-:W-:-:S00]  /*03d0*/  BRA `(.L_x_0) ;  /* 0xfffffffc00fc7947 */ /* 0x000fc0000383ffff */
[----:B------:R-:W-:-:S00]  /*03e0*/  NOP ;  /* 0x0000000000007918 */ /* 0x000fc00000000000 */
        /* <DEDUP_REMOVED lines=9> */
.L_x_1:


//--------------------- .nv.global.init           --------------------------
	.section	.nv.global.init,"aw",@progbits
.nv.global.init:
	.type		_$_str,@object
	.size		_$_str,(.L_0 - _$_str)
_$_str:
        /*0000*/ 	.byte	0x5f, 0x5f, 0x43, 0x55, 0x44, 0x41, 0x5f, 0x46, 0x54, 0x5a, 0x00
.L_0:


//--------------------- .nv.constant0.triton_poi_fused_add_constant_pad_nd_4 --------------------------
	.section	.nv.constant0.triton_poi_fused_add_constant_pad_nd_4,"a",@progbits
	.sectionflags	@""
	.align	4
.nv.constant0.triton_poi_fused_add_constant_pad_nd_4:
	.zero		572
